//
// Generated by NVIDIA NVVM Compiler
//
// Compiler Build ID: CL-36424714
// Cuda compilation tools, release 13.0, V13.0.88
// Based on NVVM 20.0.0
//

.version 9.0
.target sm_100
.address_size 64

	// .globl	_Z15VoxelObjectCullPjjPK11CObjectAABBPK19CObjectTransformOGLRK10CVoxelGrid

.visible .entry _Z15VoxelObjectCullPjjPK11CObjectAABBPK19CObjectTransformOGLRK10CVoxelGrid(
	.param .u64 .ptr .align 1 _Z15VoxelObjectCullPjjPK11CObjectAABBPK19CObjectTransformOGLRK10CVoxelGrid_param_0,
	.param .u32 _Z15VoxelObjectCullPjjPK11CObjectAABBPK19CObjectTransformOGLRK10CVoxelGrid_param_1,
	.param .u64 .ptr .align 1 _Z15VoxelObjectCullPjjPK11CObjectAABBPK19CObjectTransformOGLRK10CVoxelGrid_param_2,
	.param .u64 .ptr .align 1 _Z15VoxelObjectCullPjjPK11CObjectAABBPK19CObjectTransformOGLRK10CVoxelGrid_param_3,
	.param .u64 .ptr .align 1 _Z15VoxelObjectCullPjjPK11CObjectAABBPK19CObjectTransformOGLRK10CVoxelGrid_param_4
)
{


	ret;

}
	// .globl	_Z14ReconstructSVOv
.visible .entry _Z14ReconstructSVOv()
{


	ret;

}


// ===== COMPILED SASS (sm_100) =====

	.target	sm_100

	.elftype	@"ET_EXEC"


//--------------------- .note.nv.tkinfo           --------------------------
	.section	.note.nv.tkinfo,"",@"SHT_NOTE"
	.sectionflags	@"SHF_NOTE_NV_TKINFO"
	.tkinfo
        /*0018*/ 	.word	0x00000002
        /*0030*/ 	.string	""
        /*0030*/ 	.string	"ptxas"
        /*0030*/ 	.string	"Cuda compilation tools, release 13.0, V13.0.88"
        /*0030*/ 	.string	"Build cuda_13.0.r13.0/compiler.36424714_0"
        /*0030*/ 	.string	"-arch sm_100 -m 64 "



//--------------------- .note.nv.cuinfo           --------------------------
	.section	.note.nv.cuinfo,"",@"SHT_NOTE"
	.sectionflags	@"SHF_NOTE_NV_CUINFO"
        /*0018*/ 	.short	0x0002
        /*001a*/ 	.short	0x0064
        /*001c*/ 	.short	0x0082
	.zero		2


//--------------------- .nv.info                  --------------------------
	.section	.nv.info,"",@"SHT_CUDA_INFO"
	.align	4


	//----- nvinfo : EIATTR_REGCOUNT
	.align		4
        /*0000*/ 	.byte	0x04, 0x2f
        /*0002*/ 	.short	(.L_1 - .L_0)
	.align		4
.L_0:
        /*0004*/ 	.word	index@(_Z15VoxelObjectCullPjjPK11CObjectAABBPK19CObjectTransformOGLRK10CVoxelGrid)
        /*0008*/ 	.word	0x00000004


	//----- nvinfo : EIATTR_FRAME_SIZE
	.align		4
.L_1:
        /*000c*/ 	.byte	0x04, 0x11
        /*000e*/ 	.short	(.L_3 - .L_2)
	.align		4
.L_2:
        /*0010*/ 	.word	index@(_Z15VoxelObjectCullPjjPK11CObjectAABBPK19CObjectTransformOGLRK10CVoxelGrid)
        /*0014*/ 	.word	0x00000000


	//----- nvinfo : EIATTR_REGCOUNT
	.align		4
.L_3:
        /*0018*/ 	.byte	0x04, 0x2f
        /*001a*/ 	.short	(.L_5 - .L_4)
	.align		4
.L_4:
        /*001c*/ 	.word	index@(_Z14ReconstructSVOv)
        /*0020*/ 	.word	0x00000004


	//----- nvinfo : EIATTR_FRAME_SIZE
	.align		4
.L_5:
        /*0024*/ 	.byte	0x04, 0x11
        /*0026*/ 	.short	(.L_7 - .L_6)
	.align		4
.L_6:
        /*0028*/ 	.word	index@(_Z14ReconstructSVOv)
        /*002c*/ 	.word	0x00000000


	//----- nvinfo : EIATTR_MIN_STACK_SIZE
	.align		4
.L_7:
        /*0030*/ 	.byte	0x04, 0x12
        /*0032*/ 	.short	(.L_9 - .L_8)
	.align		4
.L_8:
        /*0034*/ 	.word	index@(_Z14ReconstructSVOv)
        /*0038*/ 	.word	0x00000000


	//----- nvinfo : EIATTR_MIN_STACK_SIZE
	.align		4
.L_9:
        /*003c*/ 	.byte	0x04, 0x12
        /*003e*/ 	.short	(.L_11 - .L_10)
	.align		4
.L_10:
        /*0040*/ 	.word	index@(_Z15VoxelObjectCullPjjPK11CObjectAABBPK19CObjectTransformOGLRK10CVoxelGrid)
        /*0044*/ 	.word	0x00000000
.L_11:


//--------------------- .nv.compat                --------------------------
	.section	.nv.compat,"",@"SHT_CUDA_COMPAT_INFO"
	.align	4
        /*0000*/ 	.byte	0x02, 0x09, 0x00, 0x00, 0x02, 0x02, 0x01, 0x00, 0x02, 0x05, 0x05, 0x00, 0x03, 0x07, 0x01, 0x01
        /*0010*/ 	.byte	0x02, 0x03, 0x00, 0x00, 0x02, 0x06, 0x01, 0x00, 0x04, 0x0b, 0x08, 0x00, 0x09, 0x00, 0x00, 0x00
        /*0020*/ 	.byte	0x00, 0x00, 0x00, 0x00


//--------------------- .nv.info._Z14ReconstructSVOv --------------------------
	.section	.nv.info._Z14ReconstructSVOv,"",@"SHT_CUDA_INFO"
	.sectionflags	@""
	.align	4


	//----- nvinfo : EIATTR_CUDA_API_VERSION
	.align		4
        /*0000*/ 	.byte	0x04, 0x37
        /*0002*/ 	.short	(.L_13 - .L_12)
.L_12:
        /*0004*/ 	.word	0x00000082


	//----- nvinfo : EIATTR_SPARSE_MMA_MASK
	.align		4
.L_13:
        /*0008*/ 	.byte	0x03, 0x50
        /*000a*/ 	.short	0x0000


	//----- nvinfo : EIATTR_MAXREG_COUNT
	.align		4
        /*000c*/ 	.byte	0x03, 0x1b
        /*000e*/ 	.short	0x00ff


	//----- nvinfo : EIATTR_MERCURY_ISA_VERSION
	.align		4
        /*0010*/ 	.byte	0x03, 0x5f
        /*0012*/ 	.short	0x0101


	//----- nvinfo : EIATTR_VRC_CTA_INIT_COUNT
	.align		4
        /*0014*/ 	.byte	0x02, 0x4a
	.zero		1
	.zero		1


	//----- nvinfo : EIATTR_EXIT_INSTR_OFFSETS
	.align		4
        /*0018*/ 	.byte	0x04, 0x1c
        /*001a*/ 	.short	(.L_15 - .L_14)


	//   ....[0]....
.L_14:
        /*001c*/ 	.word	0x00000010


	//----- nvinfo : EIATTR_SW_WAR
	.align		4
.L_15:
        /*0020*/ 	.byte	0x04, 0x36
        /*0022*/ 	.short	(.L_17 - .L_16)
.L_16:
        /*0024*/ 	.word	0x00000008
.L_17:


//--------------------- .nv.info._Z15VoxelObjectCullPjjPK11CObjectAABBPK19CObjectTransformOGLRK10CVoxelGrid --------------------------
	.section	.nv.info._Z15VoxelObjectCullPjjPK11CObjectAABBPK19CObjectTransformOGLRK10CVoxelGrid,"",@"SHT_CUDA_INFO"
	.sectionflags	@""
	.align	4


	//----- nvinfo : EIATTR_CUDA_API_VERSION
	.align		4
        /*0000*/ 	.byte	0x04, 0x37
        /*0002*/ 	.short	(.L_19 - .L_18)
.L_18:
        /*0004*/ 	.word	0x00000082


	//----- nvinfo : EIATTR_KPARAM_INFO
	.align		4
.L_19:
        /*0008*/ 	.byte	0x04, 0x17
        /*000a*/ 	.short	(.L_21 - .L_20)
.L_20:
        /*000c*/ 	.word	0x00000000
        /*0010*/ 	.short	0x0004
        /*0012*/ 	.short	0x0020
        /*0014*/ 	.byte	0x00, 0xf5, 0x21, 0x00


	//----- nvinfo : EIATTR_KPARAM_INFO
	.align		4
.L_21:
        /*0018*/ 	.byte	0x04, 0x17
        /*001a*/ 	.short	(.L_23 - .L_22)
.L_22:
        /*001c*/ 	.word	0x00000000
        /*0020*/ 	.short	0x0003
        /*0022*/ 	.short	0x0018
        /*0024*/ 	.byte	0x00, 0xf5, 0x21, 0x00


	//----- nvinfo : EIATTR_KPARAM_INFO
	.align		4
.L_23:
        /*0028*/ 	.byte	0x04, 0x17
        /*002a*/ 	.short	(.L_25 - .L_24)
.L_24:
        /*002c*/ 	.word	0x00000000
        /*0030*/ 	.short	0x0002
        /*0032*/ 	.short	0x0010
        /*0034*/ 	.byte	0x00, 0xf5, 0x21, 0x00


	//----- nvinfo : EIATTR_KPARAM_INFO
	.align		4
.L_25:
        /*0038*/ 	.byte	0x04, 0x17
        /*003a*/ 	.short	(.L_27 - .L_26)
.L_26:
        /*003c*/ 	.word	0x00000000
        /*0040*/ 	.short	0x0001
        /*0042*/ 	.short	0x0008
        /*0044*/ 	.byte	0x00, 0xf0, 0x11, 0x00


	//----- nvinfo : EIATTR_KPARAM_INFO
	.align		4
.L_27:
        /*0048*/ 	.byte	0x04, 0x17
        /*004a*/ 	.short	(.L_29 - .L_28)
.L_28:
        /*004c*/ 	.word	0x00000000
        /*0050*/ 	.short	0x0000
        /*0052*/ 	.short	0x0000
        /*0054*/ 	.byte	0x00, 0xf5, 0x21, 0x00


	//----- nvinfo : EIATTR_SPARSE_MMA_MASK
	.align		4
.L_29:
        /*0058*/ 	.byte	0x03, 0x50
        /*005a*/ 	.short	0x0000


	//----- nvinfo : EIATTR_MAXREG_COUNT
	.align		4
        /*005c*/ 	.byte	0x03, 0x1b
        /*005e*/ 	.short	0x00ff


	//----- nvinfo : EIATTR_MERCURY_ISA_VERSION
	.align		4
        /*0060*/ 	.byte	0x03, 0x5f
        /*0062*/ 	.short	0x0101


	//----- nvinfo : EIATTR_VRC_CTA_INIT_COUNT
	.align		4
        /*0064*/ 	.byte	0x02, 0x4a
	.zero		1
	.zero		1


	//----- nvinfo : EIATTR_EXIT_INSTR_OFFSETS
	.align		4
        /*0068*/ 	.byte	0x04, 0x1c
        /*006a*/ 	.short	(.L_31 - .L_30)


	//   ....[0]....
.L_30:
        /*006c*/ 	.word	0x00000010


	//----- nvinfo : EIATTR_CBANK_PARAM_SIZE
	.align		4
.L_31:
        /*0070*/ 	.byte	0x03, 0x19
        /*0072*/ 	.short	0x0028


	//----- nvinfo : EIATTR_PARAM_CBANK
	.align		4
        /*0074*/ 	.byte	0x04, 0x0a
        /*0076*/ 	.short	(.L_33 - .L_32)
	.align		4
.L_32:
        /*0078*/ 	.word	index@(.nv.constant0._Z15VoxelObjectCullPjjPK11CObjectAABBPK19CObjectTransformOGLRK10CVoxelGrid)
        /*007c*/ 	.short	0x0380
        /*007e*/ 	.short	0x0028


	//----- nvinfo : EIATTR_SW_WAR
	.align		4
.L_33:
        /*0080*/ 	.byte	0x04, 0x36
        /*0082*/ 	.short	(.L_35 - .L_34)
.L_34:
        /*0084*/ 	.word	0x00000008
.L_35:


//--------------------- .nv.callgraph             --------------------------
	.section	.nv.callgraph,"",@"SHT_CUDA_CALLGRAPH"
	.align	4
	.sectionentsize	8
	.align		4
        /*0000*/ 	.word	0x00000000
	.align		4
        /*0004*/ 	.word	0xffffffff
	.align		4
        /*0008*/ 	.word	0x00000000
	.align		4
        /*000c*/ 	.word	0xfffffffe
	.align		4
        /*0010*/ 	.word	0x00000000
	.align		4
        /*0014*/ 	.word	0xfffffffd
	.align		4
        /*0018*/ 	.word	0x00000000
	.align		4
        /*001c*/ 	.word	0xfffffffc


//--------------------- .text._Z14ReconstructSVOv --------------------------
	.section	.text._Z14ReconstructSVOv,"ax",@progbits
	.align	128
        .global         _Z14ReconstructSVOv
        .type           _Z14ReconstructSVOv,@function
        .size           _Z14ReconstructSVOv,(.L_x_2 - _Z14ReconstructSVOv)
        .other          _Z14ReconstructSVOv,@"STO_CUDA_ENTRY STV_DEFAULT"
_Z14ReconstructSVOv:
.text._Z14ReconstructSVOv:
[----:B------:R-:W-:Y:S01]  /*0000*/  LDC R1, c[0x0][0x37c] ;  /* 0x0000df00ff017b82 */ /* 0x000fe20000000800 */
[----:B------:R-:W-:Y:S05]  /*0010*/  EXIT ;  /* 0x000000000000794d */ /* 0x000fea0003800000 */
.L_x_0:
[----:B------:R-:W-:-:S00]  /*0020*/  BRA `(.L_x_0) ;  /* 0xfffffffc00fc7947 */ /* 0x000fc0000383ffff */
[----:B------:R-:W-:-:S00]  /*0030*/  NOP ;  /* 0x0000000000007918 */ /* 0x000fc00000000000 */
        /* <DEDUP_REMOVED lines=12> */
.L_x_2:


//--------------------- .text._Z15VoxelObjectCullPjjPK11CObjectAABBPK19CObjectTransformOGLRK10CVoxelGrid --------------------------
	.section	.text._Z15VoxelObjectCullPjjPK11CObjectAABBPK19CObjectTransformOGLRK10CVoxelGrid,"ax",@progbits
	.align	128
        .global         _Z15VoxelObjectCullPjjPK11CObjectAABBPK19CObjectTransformOGLRK10CVoxelGrid
        .type           _Z15VoxelObjectCullPjjPK11CObjectAABBPK19CObjectTransformOGLRK10CVoxelGrid,@function
        .size           _Z15VoxelObjectCullPjjPK11CObjectAABBPK19CObjectTransformOGLRK10CVoxelGrid,(.L_x_3 - _Z15VoxelObjectCullPjjPK11CObjectAABBPK19CObjectTransformOGLRK10CVoxelGrid)
        .other          _Z15VoxelObjectCullPjjPK11CObjectAABBPK19CObjectTransformOGLRK10CVoxelGrid,@"STO_CUDA_ENTRY STV_DEFAULT"
_Z15VoxelObjectCullPjjPK11CObjectAABBPK19CObjectTransformOGLRK10CVoxelGrid:
.text._Z15VoxelObjectCullPjjPK11CObjectAABBPK19CObjectTransformOGLRK10CVoxelGrid:
[----:B------:R-:W-:Y:S01]  /*0000*/  LDC R1, c[0x0][0x37c] ;  /* 0x0000df00ff017b82 */ /* 0x000fe20000000800 */
[----:B------:R-:W-:Y:S05]  /*0010*/  EXIT ;  /* 0x000000000000794d */ /* 0x000fea0003800000 */
.L_x_1:
        /* <DEDUP_REMOVED lines=14> */
.L_x_3:


//--------------------- .nv.shared.reserved.0     --------------------------
	.section	.nv.shared.reserved.0,"aw",@nobits
	.weak		__nv_reservedSMEM_offset_0_alias
	.size		__nv_reservedSMEM_offset_0_alias, 0, 64
	.other		__nv_reservedSMEM_offset_0_alias,@"STO_CUDA_RESERVED_SHARED STV_DEFAULT"
__nv_reservedSMEM_offset_0_alias:
	.zero		0
	.zero		64


//--------------------- .nv.constant0._Z14ReconstructSVOv --------------------------
	.section	.nv.constant0._Z14ReconstructSVOv,"a",@progbits
	.sectionflags	@""
	.align	4
.nv.constant0._Z14ReconstructSVOv:
	.zero		896


//--------------------- .nv.constant0._Z15VoxelObjectCullPjjPK11CObjectAABBPK19CObjectTransformOGLRK10CVoxelGrid --------------------------
	.section	.nv.constant0._Z15VoxelObjectCullPjjPK11CObjectAABBPK19CObjectTransformOGLRK10CVoxelGrid,"a",@progbits
	.sectionflags	@""
	.align	4
.nv.constant0._Z15VoxelObjectCullPjjPK11CObjectAABBPK19CObjectTransformOGLRK10CVoxelGrid:
	.zero		936


//--------------------- SYMBOLS --------------------------

	.type		.nv.reservedSmem.offset0,@object
	.size		.nv.reservedSmem.offset0,0x4
